//
// Generated by NVIDIA NVVM Compiler
//
// Compiler Build ID: CL-36424714
// Cuda compilation tools, release 13.0, V13.0.88
// Based on NVVM 20.0.0
//

.version 9.0
.target sm_100
.address_size 64

	// .globl	_Z13llamadaCelulaPiS_i
.extern .func  (.param .b32 func_retval0) vprintf
(
	.param .b64 vprintf_param_0,
	.param .b64 vprintf_param_1
)
;
.global .align 1 .b8 $str[31] = {67, 101, 108, 117, 108, 97, 32, 37, 100, 32, 112, 97, 115, 97, 32, 97, 32, 101, 115, 116, 97, 114, 32, 109, 117, 101, 114, 116, 97, 10};
.global .align 1 .b8 $str$1[29] = {67, 101, 108, 117, 108, 97, 32, 37, 100, 32, 112, 97, 115, 97, 32, 97, 32, 101, 115, 116, 97, 114, 32, 118, 105, 118, 97, 10};

.visible .entry _Z13llamadaCelulaPiS_i(
	.param .u64 .ptr .align 1 _Z13llamadaCelulaPiS_i_param_0,
	.param .u64 .ptr .align 1 _Z13llamadaCelulaPiS_i_param_1,
	.param .u32 _Z13llamadaCelulaPiS_i_param_2
)
{
	.local .align 8 .b8 	__local_depot0[8];
	.reg .b64 	%SP;
	.reg .b64 	%SPL;
	.reg .pred 	%p<57>;
	.reg .b32 	%r<150>;
	.reg .b64 	%rd<61>;

	mov.u64 	%SPL, __local_depot0;
	cvta.local.u64 	%SP, %SPL;
	ld.param.u64 	%rd5, [_Z13llamadaCelulaPiS_i_param_0];
	ld.param.u64 	%rd6, [_Z13llamadaCelulaPiS_i_param_1];
	ld.param.u32 	%r17, [_Z13llamadaCelulaPiS_i_param_2];
	cvta.to.global.u64 	%rd1, %rd6;
	cvta.to.global.u64 	%rd2, %rd5;
	add.u64 	%rd7, %SP, 0;
	add.u64 	%rd3, %SPL, 0;
	mov.u32 	%r18, %tid.x;
	mov.u32 	%r19, %tid.y;
	mov.u32 	%r20, %ntid.x;
	mad.lo.s32 	%r1, %r18, %r20, %r19;
	setp.ne.s32 	%p1, %r1, 0;
	mul.wide.u32 	%rd8, %r1, 4;
	add.s64 	%rd4, %rd2, %rd8;
	@%p1 bra 	$L__BB0_2;
	ld.global.u32 	%r135, [%rd2+4];
	mul.wide.s32 	%rd49, %r17, 4;
	add.s64 	%rd50, %rd2, %rd49;
	ld.global.u32 	%r136, [%rd50];
	ld.global.u32 	%r137, [%rd50+4];
	setp.eq.s32 	%p48, %r135, 1;
	selp.u32 	%r138, 1, 0, %p48;
	setp.eq.s32 	%p49, %r136, 1;
	selp.u32 	%r139, 1, 0, %p49;
	add.s32 	%r140, %r138, %r139;
	setp.eq.s32 	%p50, %r137, 1;
	selp.u32 	%r141, 1, 0, %p50;
	add.s32 	%r149, %r140, %r141;
	bra.uni 	$L__BB0_17;
$L__BB0_2:
	add.s32 	%r3, %r17, -1;
	setp.ne.s32 	%p2, %r1, %r3;
	@%p2 bra 	$L__BB0_4;
	add.s32 	%r125, %r1, -1;
	mul.wide.u32 	%rd43, %r125, 4;
	add.s64 	%rd44, %rd2, %rd43;
	ld.global.u32 	%r126, [%rd44];
	add.s32 	%r127, %r17, %r1;
	mul.wide.u32 	%rd45, %r127, 4;
	add.s64 	%rd46, %rd2, %rd45;
	ld.global.u32 	%r128, [%rd46];
	add.s32 	%r129, %r125, %r17;
	mul.wide.u32 	%rd47, %r129, 4;
	add.s64 	%rd48, %rd2, %rd47;
	ld.global.u32 	%r130, [%rd48];
	setp.eq.s32 	%p45, %r126, 1;
	selp.u32 	%r131, 1, 0, %p45;
	setp.eq.s32 	%p46, %r128, 1;
	selp.u32 	%r132, 1, 0, %p46;
	add.s32 	%r133, %r131, %r132;
	setp.eq.s32 	%p47, %r130, 1;
	selp.u32 	%r134, 1, 0, %p47;
	add.s32 	%r149, %r133, %r134;
	bra.uni 	$L__BB0_17;
$L__BB0_4:
	mul.lo.s32 	%r5, %r3, %r17;
	setp.ne.s32 	%p3, %r1, %r5;
	@%p3 bra 	$L__BB0_6;
	ld.global.u32 	%r117, [%rd4+4];
	sub.s32 	%r118, %r1, %r17;
	mul.wide.s32 	%rd41, %r118, 4;
	add.s64 	%rd42, %rd2, %rd41;
	ld.global.u32 	%r119, [%rd42];
	ld.global.u32 	%r120, [%rd42+4];
	setp.eq.s32 	%p42, %r117, 1;
	selp.u32 	%r121, 1, 0, %p42;
	setp.eq.s32 	%p43, %r119, 1;
	selp.u32 	%r122, 1, 0, %p43;
	add.s32 	%r123, %r121, %r122;
	setp.eq.s32 	%p44, %r120, 1;
	selp.u32 	%r124, 1, 0, %p44;
	add.s32 	%r149, %r123, %r124;
	bra.uni 	$L__BB0_17;
$L__BB0_6:
	mul.lo.s32 	%r7, %r17, %r17;
	add.s32 	%r21, %r7, -1;
	setp.ne.s32 	%p4, %r1, %r21;
	@%p4 bra 	$L__BB0_8;
	add.s32 	%r108, %r1, -1;
	mul.wide.u32 	%rd37, %r108, 4;
	add.s64 	%rd38, %rd2, %rd37;
	ld.global.u32 	%r109, [%rd38];
	sub.s32 	%r110, %r1, %r17;
	mul.wide.s32 	%rd39, %r110, 4;
	add.s64 	%rd40, %rd2, %rd39;
	ld.global.u32 	%r111, [%rd40];
	ld.global.u32 	%r112, [%rd40+-4];
	setp.eq.s32 	%p39, %r109, 1;
	selp.u32 	%r113, 1, 0, %p39;
	setp.eq.s32 	%p40, %r111, 1;
	selp.u32 	%r114, 1, 0, %p40;
	add.s32 	%r115, %r113, %r114;
	setp.eq.s32 	%p41, %r112, 1;
	selp.u32 	%r116, 1, 0, %p41;
	add.s32 	%r149, %r115, %r116;
	bra.uni 	$L__BB0_17;
$L__BB0_8:
	rem.s32 	%r9, %r1, %r17;
	setp.ne.s32 	%p5, %r9, 0;
	@%p5 bra 	$L__BB0_10;
	ld.global.u32 	%r94, [%rd4+4];
	mul.wide.s32 	%rd33, %r17, 4;
	add.s64 	%rd34, %rd4, %rd33;
	ld.global.u32 	%r95, [%rd34];
	sub.s32 	%r96, %r1, %r17;
	mul.wide.s32 	%rd35, %r96, 4;
	add.s64 	%rd36, %rd2, %rd35;
	ld.global.u32 	%r97, [%rd36];
	ld.global.u32 	%r98, [%rd36+4];
	ld.global.u32 	%r99, [%rd34+4];
	setp.eq.s32 	%p34, %r94, 1;
	selp.u32 	%r100, 1, 0, %p34;
	setp.eq.s32 	%p35, %r95, 1;
	selp.u32 	%r101, 1, 0, %p35;
	add.s32 	%r102, %r100, %r101;
	setp.eq.s32 	%p36, %r97, 1;
	selp.u32 	%r103, 1, 0, %p36;
	add.s32 	%r104, %r102, %r103;
	setp.eq.s32 	%p37, %r98, 1;
	selp.u32 	%r105, 1, 0, %p37;
	add.s32 	%r106, %r104, %r105;
	setp.eq.s32 	%p38, %r99, 1;
	selp.u32 	%r107, 1, 0, %p38;
	add.s32 	%r149, %r106, %r107;
	bra.uni 	$L__BB0_17;
$L__BB0_10:
	setp.ne.s32 	%p6, %r9, %r3;
	@%p6 bra 	$L__BB0_12;
	add.s32 	%r77, %r1, -1;
	mul.wide.u32 	%rd25, %r77, 4;
	add.s64 	%rd26, %rd2, %rd25;
	ld.global.u32 	%r78, [%rd26];
	add.s32 	%r79, %r17, %r1;
	mul.wide.u32 	%rd27, %r79, 4;
	add.s64 	%rd28, %rd2, %rd27;
	ld.global.u32 	%r80, [%rd28];
	sub.s32 	%r81, %r1, %r17;
	mul.wide.s32 	%rd29, %r81, 4;
	add.s64 	%rd30, %rd2, %rd29;
	ld.global.u32 	%r82, [%rd30];
	ld.global.u32 	%r83, [%rd30+-4];
	add.s32 	%r84, %r77, %r17;
	mul.wide.u32 	%rd31, %r84, 4;
	add.s64 	%rd32, %rd2, %rd31;
	ld.global.u32 	%r85, [%rd32];
	setp.eq.s32 	%p29, %r78, 1;
	selp.u32 	%r86, 1, 0, %p29;
	setp.eq.s32 	%p30, %r80, 1;
	selp.u32 	%r87, 1, 0, %p30;
	add.s32 	%r88, %r86, %r87;
	setp.eq.s32 	%p31, %r82, 1;
	selp.u32 	%r89, 1, 0, %p31;
	add.s32 	%r90, %r88, %r89;
	setp.eq.s32 	%p32, %r83, 1;
	selp.u32 	%r91, 1, 0, %p32;
	add.s32 	%r92, %r90, %r91;
	setp.eq.s32 	%p33, %r85, 1;
	selp.u32 	%r93, 1, 0, %p33;
	add.s32 	%r149, %r92, %r93;
	bra.uni 	$L__BB0_17;
$L__BB0_12:
	setp.lt.s32 	%p7, %r1, %r5;
	setp.ge.u32 	%p8, %r1, %r7;
	or.pred  	%p9, %p7, %p8;
	@%p9 bra 	$L__BB0_14;
	ld.global.u32 	%r62, [%rd4+4];
	add.s32 	%r63, %r1, -1;
	mul.wide.u32 	%rd21, %r63, 4;
	add.s64 	%rd22, %rd2, %rd21;
	ld.global.u32 	%r64, [%rd22];
	sub.s32 	%r65, %r1, %r17;
	mul.wide.s32 	%rd23, %r65, 4;
	add.s64 	%rd24, %rd2, %rd23;
	ld.global.u32 	%r66, [%rd24];
	ld.global.u32 	%r67, [%rd24+4];
	ld.global.u32 	%r68, [%rd24+-4];
	setp.eq.s32 	%p24, %r62, 1;
	selp.u32 	%r69, 1, 0, %p24;
	setp.eq.s32 	%p25, %r64, 1;
	selp.u32 	%r70, 1, 0, %p25;
	add.s32 	%r71, %r69, %r70;
	setp.eq.s32 	%p26, %r66, 1;
	selp.u32 	%r72, 1, 0, %p26;
	add.s32 	%r73, %r71, %r72;
	setp.eq.s32 	%p27, %r67, 1;
	selp.u32 	%r74, 1, 0, %p27;
	add.s32 	%r75, %r73, %r74;
	setp.eq.s32 	%p28, %r68, 1;
	selp.u32 	%r76, 1, 0, %p28;
	add.s32 	%r149, %r75, %r76;
	bra.uni 	$L__BB0_17;
$L__BB0_14:
	setp.ge.s32 	%p10, %r1, %r17;
	@%p10 bra 	$L__BB0_16;
	ld.global.u32 	%r46, [%rd4+4];
	add.s32 	%r47, %r1, -1;
	mul.wide.u32 	%rd15, %r47, 4;
	add.s64 	%rd16, %rd2, %rd15;
	ld.global.u32 	%r48, [%rd16];
	add.s32 	%r49, %r17, %r1;
	mul.wide.u32 	%rd17, %r49, 4;
	add.s64 	%rd18, %rd2, %rd17;
	ld.global.u32 	%r50, [%rd18];
	ld.global.u32 	%r51, [%rd18+4];
	add.s32 	%r52, %r47, %r17;
	mul.wide.u32 	%rd19, %r52, 4;
	add.s64 	%rd20, %rd2, %rd19;
	ld.global.u32 	%r53, [%rd20];
	setp.eq.s32 	%p19, %r46, 1;
	selp.u32 	%r54, 1, 0, %p19;
	setp.eq.s32 	%p20, %r48, 1;
	selp.u32 	%r55, 1, 0, %p20;
	add.s32 	%r56, %r54, %r55;
	setp.eq.s32 	%p21, %r50, 1;
	selp.u32 	%r57, 1, 0, %p21;
	add.s32 	%r58, %r56, %r57;
	setp.eq.s32 	%p22, %r51, 1;
	selp.u32 	%r59, 1, 0, %p22;
	add.s32 	%r60, %r58, %r59;
	setp.eq.s32 	%p23, %r53, 1;
	selp.u32 	%r61, 1, 0, %p23;
	add.s32 	%r149, %r60, %r61;
	bra.uni 	$L__BB0_17;
$L__BB0_16:
	ld.global.u32 	%r22, [%rd4+4];
	add.s32 	%r23, %r1, -1;
	mul.wide.u32 	%rd9, %r23, 4;
	add.s64 	%rd10, %rd2, %rd9;
	ld.global.u32 	%r24, [%rd10];
	mul.wide.s32 	%rd11, %r17, 4;
	add.s64 	%rd12, %rd4, %rd11;
	ld.global.u32 	%r25, [%rd12];
	sub.s32 	%r26, %r1, %r17;
	mul.wide.s32 	%rd13, %r26, 4;
	add.s64 	%rd14, %rd2, %rd13;
	ld.global.u32 	%r27, [%rd14];
	ld.global.u32 	%r28, [%rd14+-4];
	ld.global.u32 	%r29, [%rd14+4];
	ld.global.u32 	%r30, [%rd12+4];
	ld.global.u32 	%r31, [%rd12+-4];
	setp.eq.s32 	%p11, %r22, 1;
	selp.u32 	%r32, 1, 0, %p11;
	setp.eq.s32 	%p12, %r24, 1;
	selp.u32 	%r33, 1, 0, %p12;
	add.s32 	%r34, %r32, %r33;
	setp.eq.s32 	%p13, %r25, 1;
	selp.u32 	%r35, 1, 0, %p13;
	add.s32 	%r36, %r34, %r35;
	setp.eq.s32 	%p14, %r27, 1;
	selp.u32 	%r37, 1, 0, %p14;
	add.s32 	%r38, %r36, %r37;
	setp.eq.s32 	%p15, %r28, 1;
	selp.u32 	%r39, 1, 0, %p15;
	add.s32 	%r40, %r38, %r39;
	setp.eq.s32 	%p16, %r29, 1;
	selp.u32 	%r41, 1, 0, %p16;
	add.s32 	%r42, %r40, %r41;
	setp.eq.s32 	%p17, %r30, 1;
	selp.u32 	%r43, 1, 0, %p17;
	add.s32 	%r44, %r42, %r43;
	setp.eq.s32 	%p18, %r31, 1;
	selp.u32 	%r45, 1, 0, %p18;
	add.s32 	%r149, %r44, %r45;
$L__BB0_17:
	ld.global.u32 	%r16, [%rd4];
	setp.ne.s32 	%p51, %r16, 1;
	add.s32 	%r142, %r149, -4;
	setp.gt.u32 	%p52, %r142, -3;
	or.pred  	%p53, %p51, %p52;
	@%p53 bra 	$L__BB0_19;
	add.s64 	%rd57, %rd1, %rd8;
	mov.b32 	%r146, 0;
	st.global.u32 	[%rd57], %r146;
	st.local.u32 	[%rd3], %r1;
	mov.u64 	%rd58, $str;
	cvta.global.u64 	%rd59, %rd58;
	{ // callseq 1, 0
	.param .b64 param0;
	st.param.b64 	[param0], %rd59;
	.param .b64 param1;
	st.param.b64 	[param1], %rd7;
	.param .b32 retval0;
	call.uni (retval0), 
	vprintf, 
	(
	param0, 
	param1
	);
	ld.param.b32 	%r147, [retval0];
	} // callseq 1
	bra.uni 	$L__BB0_21;
$L__BB0_19:
	setp.ne.s32 	%p54, %r16, 0;
	setp.ne.s32 	%p55, %r149, 3;
	or.pred  	%p56, %p54, %p55;
	@%p56 bra 	$L__BB0_21;
	add.s64 	%rd52, %rd1, %rd8;
	mov.b32 	%r143, 1;
	st.global.u32 	[%rd52], %r143;
	st.local.u32 	[%rd3], %r1;
	mov.u64 	%rd53, $str$1;
	cvta.global.u64 	%rd54, %rd53;
	{ // callseq 0, 0
	.param .b64 param0;
	st.param.b64 	[param0], %rd54;
	.param .b64 param1;
	st.param.b64 	[param1], %rd7;
	.param .b32 retval0;
	call.uni (retval0), 
	vprintf, 
	(
	param0, 
	param1
	);
	ld.param.b32 	%r144, [retval0];
	} // callseq 0
$L__BB0_21:
	bar.sync 	0;
	ret;

}


// ===== COMPILED SASS (sm_100) =====

	.target	sm_100

	.elftype	@"ET_EXEC"


//--------------------- .note.nv.tkinfo           --------------------------
	.section	.note.nv.tkinfo,"",@"SHT_NOTE"
	.sectionflags	@"SHF_NOTE_NV_TKINFO"
	.tkinfo
        /*0018*/ 	.word	0x00000002
        /*0030*/ 	.string	""
        /*0030*/ 	.string	"ptxas"
        /*0030*/ 	.string	"Cuda compilation tools, release 13.0, V13.0.88"
        /*0030*/ 	.string	"Build cuda_13.0.r13.0/compiler.36424714_0"
        /*0030*/ 	.string	"-arch sm_100 -m 64 "



//--------------------- .note.nv.cuinfo           --------------------------
	.section	.note.nv.cuinfo,"",@"SHT_NOTE"
	.sectionflags	@"SHF_NOTE_NV_CUINFO"
        /*0018*/ 	.short	0x0002
        /*001a*/ 	.short	0x0064
        /*001c*/ 	.short	0x0082
	.zero		2


//--------------------- .nv.info                  --------------------------
	.section	.nv.info,"",@"SHT_CUDA_INFO"
	.align	4


	//----- nvinfo : EIATTR_REGCOUNT
	.align		4
        /*0000*/ 	.byte	0x04, 0x2f
        /*0002*/ 	.short	(.L_3 - .L_2)
	.align		4
.L_2:
        /*0004*/ 	.word	index@(_Z13llamadaCelulaPiS_i)
        /*0008*/ 	.word	0x00000018


	//----- nvinfo : EIATTR_FRAME_SIZE
	.align		4
.L_3:
        /*000c*/ 	.byte	0x04, 0x11
        /*000e*/ 	.short	(.L_5 - .L_4)
	.align		4
.L_4:
        /*0010*/ 	.word	index@(_Z13llamadaCelulaPiS_i)
        /*0014*/ 	.word	0x00000008


	//----- nvinfo : EIATTR_MIN_STACK_SIZE
	.align		4
.L_5:
        /*0018*/ 	.byte	0x04, 0x12
        /*001a*/ 	.short	(.L_7 - .L_6)
	.align		4
.L_6:
        /*001c*/ 	.word	index@(_Z13llamadaCelulaPiS_i)
        /*0020*/ 	.word	0x00000008
.L_7:


//--------------------- .nv.compat                --------------------------
	.section	.nv.compat,"",@"SHT_CUDA_COMPAT_INFO"
	.align	4
        /*0000*/ 	.byte	0x02, 0x09, 0x00, 0x00, 0x02, 0x02, 0x01, 0x00, 0x02, 0x05, 0x05, 0x00, 0x03, 0x07, 0x01, 0x01
        /*0010*/ 	.byte	0x02, 0x03, 0x00, 0x00, 0x02, 0x06, 0x01, 0x00, 0x04, 0x0b, 0x08, 0x00, 0x09, 0x00, 0x00, 0x00
        /*0020*/ 	.byte	0x00, 0x00, 0x00, 0x00


//--------------------- .nv.info._Z13llamadaCelulaPiS_i --------------------------
	.section	.nv.info._Z13llamadaCelulaPiS_i,"",@"SHT_CUDA_INFO"
	.sectionflags	@""
	.align	4


	//----- nvinfo : EIATTR_CUDA_API_VERSION
	.align		4
        /*0000*/ 	.byte	0x04, 0x37
        /*0002*/ 	.short	(.L_9 - .L_8)
.L_8:
        /*0004*/ 	.word	0x00000082


	//----- nvinfo : EIATTR_KPARAM_INFO
	.align		4
.L_9:
        /*0008*/ 	.byte	0x04, 0x17
        /*000a*/ 	.short	(.L_11 - .L_10)
.L_10:
        /*000c*/ 	.word	0x00000000
        /*0010*/ 	.short	0x0002
        /*0012*/ 	.short	0x0010
        /*0014*/ 	.byte	0x00, 0xf0, 0x11, 0x00


	//----- nvinfo : EIATTR_KPARAM_INFO
	.align		4
.L_11:
        /*0018*/ 	.byte	0x04, 0x17
        /*001a*/ 	.short	(.L_13 - .L_12)
.L_12:
        /*001c*/ 	.word	0x00000000
        /*0020*/ 	.short	0x0001
        /*0022*/ 	.short	0x0008
        /*0024*/ 	.byte	0x00, 0xf5, 0x21, 0x00


	//----- nvinfo : EIATTR_KPARAM_INFO
	.align		4
.L_13:
        /*0028*/ 	.byte	0x04, 0x17
        /*002a*/ 	.short	(.L_15 - .L_14)
.L_14:
        /*002c*/ 	.word	0x00000000
        /*0030*/ 	.short	0x0000
        /*0032*/ 	.short	0x0000
        /*0034*/ 	.byte	0x00, 0xf5, 0x21, 0x00


	//----- nvinfo : EIATTR_SPARSE_MMA_MASK
	.align		4
.L_15:
        /*0038*/ 	.byte	0x03, 0x50
        /*003a*/ 	.short	0x0000


	//----- nvinfo : EIATTR_MAXREG_COUNT
	.align		4
        /*003c*/ 	.byte	0x03, 0x1b
        /*003e*/ 	.short	0x00ff


	//----- nvinfo : EIATTR_NUM_BARRIERS
	.align		4
        /*0040*/ 	.byte	0x02, 0x4c
        /*0042*/ 	.byte	0x01
	.zero		1


	//----- nvinfo : EIATTR_EXTERNS
	.align		4
        /*0044*/ 	.byte	0x04, 0x0f
        /*0046*/ 	.short	(.L_17 - .L_16)


	//   ....[0]....
	.align		4
.L_16:
        /*0048*/ 	.word	index@(vprintf)


	//----- nvinfo : EIATTR_MERCURY_ISA_VERSION
	.align		4
.L_17:
        /*004c*/ 	.byte	0x03, 0x5f
        /*004e*/ 	.short	0x0101


	//----- nvinfo : EIATTR_VRC_CTA_INIT_COUNT
	.align		4
        /*0050*/ 	.byte	0x02, 0x4a
	.zero		1
	.zero		1


	//----- nvinfo : EIATTR_SYSCALL_OFFSETS
	.align		4
        /*0054*/ 	.byte	0x04, 0x46
        /*0056*/ 	.short	(.L_19 - .L_18)


	//   ....[0]....
.L_18:
        /*0058*/ 	.word	0x000011b0


	//   ....[1]....
        /*005c*/ 	.word	0x000012b0


	//----- nvinfo : EIATTR_EXIT_INSTR_OFFSETS
	.align		4
.L_19:
        /*0060*/ 	.byte	0x04, 0x1c
        /*0062*/ 	.short	(.L_21 - .L_20)


	//   ....[0]....
.L_20:
        /*0064*/ 	.word	0x000012e0


	//----- nvinfo : EIATTR_CRS_STACK_SIZE
	.align		4
.L_21:
        /*0068*/ 	.byte	0x04, 0x1e
        /*006a*/ 	.short	(.L_23 - .L_22)
.L_22:
        /*006c*/ 	.word	0x00000000


	//----- nvinfo : EIATTR_CBANK_PARAM_SIZE
	.align		4
.L_23:
        /*0070*/ 	.byte	0x03, 0x19
        /*0072*/ 	.short	0x0014


	//----- nvinfo : EIATTR_PARAM_CBANK
	.align		4
        /*0074*/ 	.byte	0x04, 0x0a
        /*0076*/ 	.short	(.L_25 - .L_24)
	.align		4
.L_24:
        /*0078*/ 	.word	index@(.nv.constant0._Z13llamadaCelulaPiS_i)
        /*007c*/ 	.short	0x0380
        /*007e*/ 	.short	0x0014


	//----- nvinfo : EIATTR_SW_WAR
	.align		4
.L_25:
        /*0080*/ 	.byte	0x04, 0x36
        /*0082*/ 	.short	(.L_27 - .L_26)
.L_26:
        /*0084*/ 	.word	0x00000008
.L_27:


//--------------------- .nv.callgraph             --------------------------
	.section	.nv.callgraph,"",@"SHT_CUDA_CALLGRAPH"
	.align	4
	.sectionentsize	8
	.align		4
        /*0000*/ 	.word	0x00000000
	.align		4
        /*0004*/ 	.word	0xffffffff
	.align		4
        /*0008*/ 	.word	index@(_Z13llamadaCelulaPiS_i)
	.align		4
        /*000c*/ 	.word	index@(vprintf)
	.align		4
        /*0010*/ 	.word	0x00000000
	.align		4
        /*0014*/ 	.word	0xfffffffe
	.align		4
        /*0018*/ 	.word	0x00000000
	.align		4
        /*001c*/ 	.word	0xfffffffd
	.align		4
        /*0020*/ 	.word	0x00000000
	.align		4
        /*0024*/ 	.word	0xfffffffc


//--------------------- .nv.constant4             --------------------------
	.section	.nv.constant4,"a",@progbits
	.align	8
	.align		8
.nv.constant4:
        /*0000*/ 	.dword	vprintf
	.align		8
        /*0008*/ 	.dword	$str
	.align		8
        /*0010*/ 	.dword	$str$1


//--------------------- .text._Z13llamadaCelulaPiS_i --------------------------
	.section	.text._Z13llamadaCelulaPiS_i,"ax",@progbits
	.align	128
        .global         _Z13llamadaCelulaPiS_i
        .type           _Z13llamadaCelulaPiS_i,@function
        .size           _Z13llamadaCelulaPiS_i,(.L_x_13 - _Z13llamadaCelulaPiS_i)
        .other          _Z13llamadaCelulaPiS_i,@"STO_CUDA_ENTRY STV_DEFAULT"
_Z13llamadaCelulaPiS_i:
.text._Z13llamadaCelulaPiS_i:
[----:B------:R-:W0:Y:S01]  /*0000*/  LDC R1, c[0x0][0x37c] ;  /* 0x0000df00ff017b82 */ /* 0x000e220000000800 */
[----:B------:R-:W1:Y:S01]  /*0010*/  S2R R0, SR_TID.X ;  /* 0x0000000000007919 */ /* 0x000e620000002100 */
[----:B------:R-:W2:Y:S06]  /*0020*/  LDCU UR5, c[0x0][0x2fc] ;  /* 0x00005f80ff0577ac */ /* 0x000eac0008000800 */
[----:B------:R-:W3:Y:S01]  /*0030*/  LDC.64 R4, c[0x0][0x380] ;  /* 0x0000e000ff047b82 */ /* 0x000ee20000000a00 */
[----:B0-----:R-:W-:Y:S01]  /*0040*/  VIADD R1, R1, 0xfffffff8 ;  /* 0xfffffff801017836 */ /* 0x001fe20000000000 */
[----:B------:R-:W1:Y:S01]  /*0050*/  S2R R3, SR_TID.Y ;  /* 0x0000000000037919 */ /* 0x000e620000002200 */
[----:B------:R-:W1:Y:S01]  /*0060*/  LDCU UR4, c[0x0][0x360] ;  /* 0x00006c00ff0477ac */ /* 0x000e620008000800 */
[----:B------:R-:W0:Y:S01]  /*0070*/  LDCU.64 UR36, c[0x0][0x358] ;  /* 0x00006b00ff2477ac */ /* 0x000e220008000a00 */
[----:B-1----:R-:W-:-:S05]  /*0080*/  IMAD R0, R0, UR4, R3 ;  /* 0x0000000400007c24 */ /* 0x002fca000f8e0203 */
[----:B------:R-:W-:-:S13]  /*0090*/  ISETP.NE.AND P0, PT, R0, RZ, PT ;  /* 0x000000ff0000720c */ /* 0x000fda0003f05270 */
[----:B------:R-:W3:Y:S08]  /*00a0*/  @!P0 LDC R3, c[0x0][0x390] ;  /* 0x0000e400ff038b82 */ /* 0x000ef00000000800 */
[----:B------:R-:W1:Y:S01]  /*00b0*/  @!P0 LDC.64 R6, c[0x0][0x380] ;  /* 0x0000e000ff068b82 */ /* 0x000e620000000a00 */
[----:B---3--:R-:W-:-:S05]  /*00c0*/  @!P0 IMAD.WIDE R2, R3, 0x4, R4 ;  /* 0x0000000403028825 */ /* 0x008fca00078e0204 */
[----:B0-----:R-:W3:Y:S04]  /*00d0*/  @!P0 LDG.E R9, desc[UR36][R2.64] ;  /* 0x0000002402098981 */ /* 0x001ee8000c1e1900 */
[----:B-1----:R-:W4:Y:S04]  /*00e0*/  @!P0 LDG.E R6, desc[UR36][R6.64+0x4] ;  /* 0x0000042406068981 */ /* 0x002f28000c1e1900 */
[----:B------:R0:W5:Y:S01]  /*00f0*/  @!P0 LDG.E R8, desc[UR36][R2.64+0x4] ;  /* 0x0000042402088981 */ /* 0x000162000c1e1900 */
[----:B------:R-:W1:Y:S01]  /*0100*/  LDCU UR4, c[0x0][0x2f8] ;  /* 0x00005f00ff0477ac */ /* 0x000e620008000800 */
[----:B------:R-:W-:Y:S01]  /*0110*/  @!P0 IMAD.MOV.U32 R10, RZ, RZ, 0x2 ;  /* 0x00000002ff0a8424 */ /* 0x000fe200078e00ff */
[----:B------:R-:W-:Y:S01]  /*0120*/  BSSY.RECONVERGENT B0, `(.L_x_0) ;  /* 0x00000f9000007945 */ /* 0x000fe20003800200 */
[----:B0-----:R-:W-:Y:S01]  /*0130*/  IMAD.WIDE.U32 R2, R0, 0x4, R4 ;  /* 0x0000000400027825 */ /* 0x001fe200078e0004 */
[----:B---3--:R-:W-:-:S02]  /*0140*/  ISETP.NE.AND P3, PT, R9, 0x1, !P0 ;  /* 0x000000010900780c */ /* 0x008fc40004765270 */
[----:B------:R-:W-:Y:S02]  /*0150*/  @!P0 ISETP.NE.AND P2, PT, R9, 0x1, PT ;  /* 0x000000010900880c */ /* 0x000fe40003f45270 */
[----:B----4-:R-:W-:Y:S02]  /*0160*/  ISETP.NE.AND P1, PT, R6, 0x1, !P0 ;  /* 0x000000010600780c */ /* 0x010fe40004725270 */
[----:B------:R-:W-:Y:S02]  /*0170*/  @!P0 SEL R9, RZ, 0x1, P2 ;  /* 0x00000001ff098807 */ /* 0x000fe40001000000 */
[----:B-----5:R-:W-:-:S05]  /*0180*/  ISETP.NE.AND P2, PT, R8, 0x1, !P0 ;  /* 0x000000010800780c */ /* 0x020fca0004745270 */
[----:B------:R-:W-:-:S04]  /*0190*/  @P3 IMAD.MOV R10, RZ, RZ, 0x1 ;  /* 0x00000001ff0a3424 */ /* 0x000fc800078e02ff */
[----:B------:R-:W-:Y:S02]  /*01a0*/  @P1 IADD3 R10, PT, PT, R9, RZ, RZ ;  /* 0x000000ff090a1210 */ /* 0x000fe40007ffe0ff */
[----:B-1----:R-:W-:-:S03]  /*01b0*/  IADD3 R6, P1, PT, R1, UR4, RZ ;  /* 0x0000000401067c10 */ /* 0x002fc6000ff3e0ff */
[----:B------:R-:W-:Y:S02]  /*01c0*/  @!P0 VIADD R8, R10, 0x1 ;  /* 0x000000010a088836 */ /* 0x000fe40000000000 */
[----:B------:R-:W-:Y:S02]  /*01d0*/  @P2 IMAD.MOV R8, RZ, RZ, R10 ;  /* 0x000000ffff082224 */ /* 0x000fe400078e020a */
[----:B--2---:R-:W-:-:S03]  /*01e0*/  IMAD.X R7, RZ, RZ, UR5, P1 ;  /* 0x00000005ff077e24 */ /* 0x004fc600088e06ff */
[----:B------:R-:W-:Y:S01]  /*01f0*/  @!P0 MOV R12, R8 ;  /* 0x00000008000c8202 */ /* 0x000fe20000000f00 */
[----:B------:R-:W-:Y:S06]  /*0200*/  @!P0 BRA `(.L_x_1) ;  /* 0x0000000c00a88947 */ /* 0x000fec0003800000 */
[----:B------:R-:W0:Y:S02]  /*0210*/  LDC R9, c[0x0][0x390] ;  /* 0x0000e400ff097b82 */ /* 0x000e240000000800 */
[----:B0-----:R-:W-:-:S05]  /*0220*/  VIADD R8, R9, 0xffffffff ;  /* 0xffffffff09087836 */ /* 0x001fca0000000000 */
[----:B------:R-:W-:-:S13]  /*0230*/  ISETP.NE.AND P0, PT, R0, R8, PT ;  /* 0x000000080000720c */ /* 0x000fda0003f05270 */
[----:B------:R-:W-:Y:S05]  /*0240*/  @P0 BRA `(.L_x_2) ;  /* 0x00000000004c0947 */ /* 0x000fea0003800000 */
[C---:B------:R-:W-:Y:S02]  /*0250*/  IMAD.IADD R13, R0.reuse, 0x1, R9 ;  /* 0x00000001000d7824 */ /* 0x040fe400078e0209 */
[----:B------:R-:W-:Y:S02]  /*0260*/  VIADD R8, R0, 0xffffffff ;  /* 0xffffffff00087836 */ /* 0x000fe40000000000 */
[----:B------:R-:W-:-:S03]  /*0270*/  IMAD.WIDE.U32 R12, R13, 0x4, R4 ;  /* 0x000000040d0c7825 */ /* 0x000fc600078e0004 */
[C---:B------:R-:W-:Y:S01]  /*0280*/  IADD3 R9, PT, PT, R8.reuse, R9, RZ ;  /* 0x0000000908097210 */ /* 0x040fe20007ffe0ff */
[--C-:B------:R-:W-:Y:S02]  /*0290*/  IMAD.WIDE.U32 R10, R8, 0x4, R4.reuse ;  /* 0x00000004080a7825 */ /* 0x100fe400078e0004 */
[----:B------:R-:W2:Y:S02]  /*02a0*/  LDG.E R12, desc[UR36][R12.64] ;  /* 0x000000240c0c7981 */ /* 0x000ea4000c1e1900 */
[----:B------:R-:W-:Y:S02]  /*02b0*/  IMAD.WIDE.U32 R4, R9, 0x4, R4 ;  /* 0x0000000409047825 */ /* 0x000fe400078e0004 */
[----:B------:R-:W3:Y:S04]  /*02c0*/  LDG.E R10, desc[UR36][R10.64] ;  /* 0x000000240a0a7981 */ /* 0x000ee8000c1e1900 */
[----:B------:R-:W4:Y:S01]  /*02d0*/  LDG.E R4, desc[UR36][R4.64] ;  /* 0x0000002404047981 */ /* 0x000f22000c1e1900 */
[----:B------:R-:W-:Y:S01]  /*02e0*/  IMAD.MOV.U32 R9, RZ, RZ, 0x2 ;  /* 0x00000002ff097424 */ /* 0x000fe200078e00ff */
[----:B--2---:R-:W-:-:S02]  /*02f0*/  ISETP.NE.AND P1, PT, R12, 0x1, PT ;  /* 0x000000010c00780c */ /* 0x004fc40003f25270 */
[----:B---3--:R-:W-:Y:S02]  /*0300*/  ISETP.NE.AND P0, PT, R10, 0x1, PT ;  /* 0x000000010a00780c */ /* 0x008fe40003f05270 */
[----:B------:R-:W-:Y:S02]  /*0310*/  SEL R8, RZ, 0x1, P1 ;  /* 0x00000001ff087807 */ /* 0x000fe40000800000 */
[----:B----4-:R-:W-:-:S07]  /*0320*/  ISETP.NE.AND P2, PT, R4, 0x1, PT ;  /* 0x000000010400780c */ /* 0x010fce0003f45270 */
[----:B------:R-:W-:Y:S02]  /*0330*/  @P1 IMAD.MOV R9, RZ, RZ, 0x1 ;  /* 0x00000001ff091424 */ /* 0x000fe400078e02ff */
[----:B------:R-:W-:-:S05]  /*0340*/  @P0 IMAD.MOV R9, RZ, RZ, R8 ;  /* 0x000000ffff090224 */ /* 0x000fca00078e0208 */
[----:B------:R-:W-:Y:S01]  /*0350*/  IADD3 R12, PT, PT, R9, 0x1, RZ ;  /* 0x00000001090c7810 */ /* 0x000fe20007ffe0ff */
[----:B------:R-:W-:Y:S01]  /*0360*/  @P2 IMAD.MOV R12, RZ, RZ, R9 ;  /* 0x000000ffff0c2224 */ /* 0x000fe200078e0209 */
[----:B------:R-:W-:Y:S06]  /*0370*/  BRA `(.L_x_1) ;  /* 0x0000000c004c7947 */ /* 0x000fec0003800000 */
.L_x_2:
[----:B------:R-:W-:-:S05]  /*0380*/  IMAD R13, R8, R9, RZ ;  /* 0x00000009080d7224 */ /* 0x000fca00078e02ff */
[----:B------:R-:W-:-:S13]  /*0390*/  ISETP.NE.AND P0, PT, R0, R13, PT ;  /* 0x0000000d0000720c */ /* 0x000fda0003f05270 */
[----:B------:R-:W-:Y:S05]  /*03a0*/  @P0 BRA `(.L_x_3) ;  /* 0x00000000003c0947 */ /* 0x000fea0003800000 */
[----:B------:R-:W-:Y:S01]  /*03b0*/  IMAD.IADD R9, R0, 0x1, -R9 ;  /* 0x0000000100097824 */ /* 0x000fe200078e0a09 */
[----:B------:R-:W2:Y:S03]  /*03c0*/  LDG.E R8, desc[UR36][R2.64+0x4] ;  /* 0x0000042402087981 */ /* 0x000ea6000c1e1900 */
[----:B------:R-:W-:-:S05]  /*03d0*/  IMAD.WIDE R4, R9, 0x4, R4 ;  /* 0x0000000409047825 */ /* 0x000fca00078e0204 */
[----:B------:R-:W3:Y:S04]  /*03e0*/  LDG.E R10, desc[UR36][R4.64] ;  /* 0x00000024040a7981 */ /* 0x000ee8000c1e1900 */
[----:B------:R-:W4:Y:S01]  /*03f0*/  LDG.E R9, desc[UR36][R4.64+0x4] ;  /* 0x0000042404097981 */ /* 0x000f22000c1e1900 */
[----:B--2---:R-:W-:Y:S02]  /*0400*/  ISETP.NE.AND P0, PT, R8, 0x1, PT ;  /* 0x000000010800780c */ /* 0x004fe40003f05270 */
[----:B---3--:R-:W-:Y:S02]  /*0410*/  ISETP.NE.AND P1, PT, R10, 0x1, PT ;  /* 0x000000010a00780c */ /* 0x008fe40003f25270 */
[----:B----4-:R-:W-:Y:S02]  /*0420*/  ISETP.NE.AND P2, PT, R9, 0x1, PT ;  /* 0x000000010900780c */ /* 0x010fe40003f45270 */
[----:B------:R-:W-:Y:S01]  /*0430*/  SEL R8, RZ, 0x1, P1 ;  /* 0x00000001ff087807 */ /* 0x000fe20000800000 */
[----:B------:R-:W-:-:S08]  /*0440*/  IMAD.MOV.U32 R10, RZ, RZ, 0x2 ;  /* 0x00000002ff0a7424 */ /* 0x000fd000078e00ff */
[----:B------:R-:W-:Y:S01]  /*0450*/  @P1 IADD3 R10, PT, PT, RZ, 0x1, RZ ;  /* 0x00000001ff0a1810 */ /* 0x000fe20007ffe0ff */
[----:B------:R-:W-:-:S04]  /*0460*/  @P0 IMAD.MOV R10, RZ, RZ, R8 ;  /* 0x000000ffff0a0224 */ /* 0x000fc800078e0208 */
[----:B------:R-:W-:Y:S02]  /*0470*/  VIADD R12, R10, 0x1 ;  /* 0x000000010a0c7836 */ /* 0x000fe40000000000 */
[----:B------:R-:W-:Y:S01]  /*0480*/  @P2 IMAD.MOV R12, RZ, RZ, R10 ;  /* 0x000000ffff0c2224 */ /* 0x000fe200078e020a */
[----:B------:R-:W-:Y:S06]  /*0490*/  BRA `(.L_x_1) ;  /* 0x0000000c00047947 */ /* 0x000fec0003800000 */
.L_x_3:
[----:B------:R-:W-:-:S05]  /*04a0*/  IMAD R15, R9, R9, RZ ;  /* 0x00000009090f7224 */ /* 0x000fca00078e02ff */
[----:B------:R-:W-:-:S04]  /*04b0*/  IADD3 R11, PT, PT, R15, -0x1, RZ ;  /* 0xffffffff0f0b7810 */ /* 0x000fc80007ffe0ff */
[----:B------:R-:W-:-:S13]  /*04c0*/  ISETP.NE.AND P0, PT, R0, R11, PT ;  /* 0x0000000b0000720c */ /* 0x000fda0003f05270 */
[----:B------:R-:W-:Y:S05]  /*04d0*/  @P0 BRA `(.L_x_4) ;  /* 0x0000000000440947 */ /* 0x000fea0003800000 */
[C---:B------:R-:W-:Y:S02]  /*04e0*/  IMAD.IADD R9, R0.reuse, 0x1, -R9 ;  /* 0x0000000100097824 */ /* 0x040fe400078e0a09 */
[----:B------:R-:W-:Y:S02]  /*04f0*/  VIADD R11, R0, 0xffffffff ;  /* 0xffffffff000b7836 */ /* 0x000fe40000000000 */
[----:B------:R-:W-:-:S04]  /*0500*/  IMAD.WIDE R8, R9, 0x4, R4 ;  /* 0x0000000409087825 */ /* 0x000fc800078e0204 */
[----:B------:R-:W-:Y:S01]  /*0510*/  IMAD.WIDE.U32 R4, R11, 0x4, R4 ;  /* 0x000000040b047825 */ /* 0x000fe200078e0004 */
[----:B------:R-:W2:Y:S04]  /*0520*/  LDG.E R10, desc[UR36][R8.64+-0x4] ;  /* 0xfffffc24080a7981 */ /* 0x000ea8000c1e1900 */
[----:B------:R-:W3:Y:S04]  /*0530*/  LDG.E R11, desc[UR36][R8.64] ;  /* 0x00000024080b7981 */ /* 0x000ee8000c1e1900 */
[----:B------:R-:W4:Y:S01]  /*0540*/  LDG.E R4, desc[UR36][R4.64] ;  /* 0x0000002404047981 */ /* 0x000f22000c1e1900 */
[----:B---3--:R-:W-:-:S02]  /*0550*/  ISETP.NE.AND P2, PT, R11, 0x1, PT ;  /* 0x000000010b00780c */ /* 0x008fc40003f45270 */
[----:B----4-:R-:W-:Y:S02]  /*0560*/  ISETP.NE.AND P1, PT, R4, 0x1, PT ;  /* 0x000000010400780c */ /* 0x010fe40003f25270 */
[----:B--2---:R-:W-:Y:S02]  /*0570*/  ISETP.NE.AND P0, PT, R10, 0x1, PT ;  /* 0x000000010a00780c */ /* 0x004fe40003f05270 */
[----:B------:R-:W-:Y:S01]  /*0580*/  SEL R10, RZ, 0x1, P2 ;  /* 0x00000001ff0a7807 */ /* 0x000fe20001000000 */
[----:B------:R-:W-:-:S06]  /*0590*/  IMAD.MOV.U32 R11, RZ, RZ, 0x2 ;  /* 0x00000002ff0b7424 */ /* 0x000fcc00078e00ff */
[----:B------:R-:W-:Y:S02]  /*05a0*/  @P2 IADD3 R11, PT, PT, RZ, 0x1, RZ ;  /* 0x00000001ff0b2810 */ /* 0x000fe40007ffe0ff */
[----:B------:R-:W-:-:S04]  /*05b0*/  @P1 IMAD.MOV R11, RZ, RZ, R10 ;  /* 0x000000ffff0b1224 */ /* 0x000fc800078e020a */
[C---:B------:R-:W-:Y:S01]  /*05c0*/  VIADD R12, R11.reuse, 0x1 ;  /* 0x000000010b0c7836 */ /* 0x040fe20000000000 */
[----:B------:R-:W-:Y:S01]  /*05d0*/  @P0 IADD3 R12, PT, PT, R11, RZ, RZ ;  /* 0x000000ff0b0c0210 */ /* 0x000fe20007ffe0ff */
[----:B------:R-:W-:Y:S06]  /*05e0*/  BRA `(.L_x_1) ;  /* 0x0000000800b07947 */ /* 0x000fec0003800000 */
.L_x_4:
[----:B------:R-:W-:Y:S02]  /*05f0*/  IABS R14, R9 ;  /* 0x00000009000e7213 */ /* 0x000fe40000000000 */
[----:B------:R-:W-:Y:S02]  /*0600*/  IABS R16, R0 ;  /* 0x0000000000107213 */ /* 0x000fe40000000000 */
[----:B------:R-:W0:Y:S01]  /*0610*/  I2F.RP R12, R14 ;  /* 0x0000000e000c7306 */ /* 0x000e220000209400 */
[----:B------:R-:W-:-:S07]  /*0620*/  ISETP.GE.AND P2, PT, R0, RZ, PT ;  /* 0x000000ff0000720c */ /* 0x000fce0003f46270 */
[----:B0-----:R-:W0:Y:S02]  /*0630*/  MUFU.RCP R12, R12 ;  /* 0x0000000c000c7308 */ /* 0x001e240000001000 */
[----:B0-----:R-:W-:-:S06]  /*0640*/  VIADD R10, R12, 0xffffffe ;  /* 0x0ffffffe0c0a7836 */ /* 0x001fcc0000000000 */
[----:B------:R0:W1:Y:S02]  /*0650*/  F2I.FTZ.U32.TRUNC.NTZ R11, R10 ;  /* 0x0000000a000b7305 */ /* 0x000064000021f000 */
[----:B0-----:R-:W-:Y:S02]  /*0660*/  HFMA2 R10, -RZ, RZ, 0, 0 ;  /* 0x00000000ff0a7431 */ /* 0x001fe400000001ff */
[----:B-1----:R-:W-:-:S04]  /*0670*/  IMAD.MOV R17, RZ, RZ, -R11 ;  /* 0x000000ffff117224 */ /* 0x002fc800078e0a0b */
[----:B------:R-:W-:-:S04]  /*0680*/  IMAD R17, R17, R14, RZ ;  /* 0x0000000e11117224 */ /* 0x000fc800078e02ff */
[----:B------:R-:W-:-:S06]  /*0690*/  IMAD.HI.U32 R11, R11, R17, R10 ;  /* 0x000000110b0b7227 */ /* 0x000fcc00078e000a */
[----:B------:R-:W-:-:S04]  /*06a0*/  IMAD.HI.U32 R11, R11, R16, RZ ;  /* 0x000000100b0b7227 */ /* 0x000fc800078e00ff */
[----:B------:R-:W-:-:S04]  /*06b0*/  IMAD.MOV R11, RZ, RZ, -R11 ;  /* 0x000000ffff0b7224 */ /* 0x000fc800078e0a0b */
[----:B------:R-:W-:-:S05]  /*06c0*/  IMAD R11, R14, R11, R16 ;  /* 0x0000000b0e0b7224 */ /* 0x000fca00078e0210 */
[----:B------:R-:W-:-:S13]  /*06d0*/  ISETP.GT.U32.AND P0, PT, R14, R11, PT ;  /* 0x0000000b0e00720c */ /* 0x000fda0003f04070 */
[----:B------:R-:W-:Y:S01]  /*06e0*/  @!P0 IMAD.IADD R11, R11, 0x1, -R14 ;  /* 0x000000010b0b8824 */ /* 0x000fe200078e0a0e */
[----:B------:R-:W-:-:S04]  /*06f0*/  ISETP.NE.AND P0, PT, R9, RZ, PT ;  /* 0x000000ff0900720c */ /* 0x000fc80003f05270 */
[----:B------:R-:W-:-:S13]  /*0700*/  ISETP.GT.U32.AND P1, PT, R14, R11, PT ;  /* 0x0000000b0e00720c */ /* 0x000fda0003f24070 */
[----:B------:R-:W-:-:S05]  /*0710*/  @!P1 IADD3 R11, PT, PT, R11, -R14, RZ ;  /* 0x8000000e0b0b9210 */ /* 0x000fca0007ffe0ff */
[----:B------:R-:W-:Y:S01]  /*0720*/  @!P2 IMAD.MOV R11, RZ, RZ, -R11 ;  /* 0x000000ffff0ba224 */ /* 0x000fe200078e0a0b */
[----:B------:R-:W-:-:S04]  /*0730*/  @!P0 LOP3.LUT R11, RZ, R9, RZ, 0x33, !PT ;  /* 0x00000009ff0b8212 */ /* 0x000fc800078e33ff */
[----:B------:R-:W-:-:S13]  /*0740*/  ISETP.NE.AND P0, PT, R11, RZ, PT ;  /* 0x000000ff0b00720c */ /* 0x000fda0003f05270 */
[----:B------:R-:W-:Y:S05]  /*0750*/  @P0 BRA `(.L_x_5) ;  /* 0x0000000000600947 */ /* 0x000fea0003800000 */
[----:B------:R-:W-:-:S04]  /*0760*/  IMAD.WIDE R10, R9, 0x4, R2 ;  /* 0x00000004090a7825 */ /* 0x000fc800078e0202 */
[----:B------:R-:W-:Y:S01]  /*0770*/  IMAD.IADD R13, R0, 0x1, -R9 ;  /* 0x00000001000d7824 */ /* 0x000fe200078e0a09 */
[----:B------:R-:W2:Y:S04]  /*0780*/  LDG.E R12, desc[UR36][R10.64] ;  /* 0x000000240a0c7981 */ /* 0x000ea8000c1e1900 */
[----:B------:R-:W3:Y:S01]  /*0790*/  LDG.E R9, desc[UR36][R2.64+0x4] ;  /* 0x0000042402097981 */ /* 0x000ee2000c1e1900 */
[----:B------:R-:W-:-:S03]  /*07a0*/  IMAD.WIDE R4, R13, 0x4, R4 ;  /* 0x000000040d047825 */ /* 0x000fc600078e0204 */
[----:B------:R-:W4:Y:S04]  /*07b0*/  LDG.E R8, desc[UR36][R10.64+0x4] ;  /* 0x000004240a087981 */ /* 0x000f28000c1e1900 */
[----:B------:R-:W5:Y:S04]  /*07c0*/  LDG.E R13, desc[UR36][R4.64] ;  /* 0x00000024040d7981 */ /* 0x000f68000c1e1900 */
[----:B------:R-:W4:Y:S01]  /*07d0*/  LDG.E R14, desc[UR36][R4.64+0x4] ;  /* 0x00000424040e7981 */ /* 0x000f22000c1e1900 */
[----:B--2---:R-:W-:Y:S02]  /*07e0*/  ISETP.NE.AND P0, PT, R12, 0x1, PT ;  /* 0x000000010c00780c */ /* 0x004fe40003f05270 */
[----:B---3--:R-:W-:-:S02]  /*07f0*/  ISETP.NE.AND P1, PT, R9, 0x1, PT ;  /* 0x000000010900780c */ /* 0x008fc40003f25270 */
[----:B------:R-:W-:Y:S02]  /*0800*/  SEL R9, RZ, 0x1, P0 ;  /* 0x00000001ff097807 */ /* 0x000fe40000000000 */
[----:B------:R-:W-:Y:S02]  /*0810*/  MOV R12, 0x2 ;  /* 0x00000002000c7802 */ /* 0x000fe40000000f00 */
[----:B-----5:R-:W-:-:S05]  /*0820*/  ISETP.NE.AND P2, PT, R13, 0x1, PT ;  /* 0x000000010d00780c */ /* 0x020fca0003f45270 */
[----:B------:R-:W-:Y:S02]  /*0830*/  @P0 IMAD.MOV R12, RZ, RZ, 0x1 ;  /* 0x00000001ff0c0424 */ /* 0x000fe400078e02ff */
[----:B------:R-:W-:Y:S01]  /*0840*/  @P1 IMAD.MOV R12, RZ, RZ, R9 ;  /* 0x000000ffff0c1224 */ /* 0x000fe200078e0209 */
[----:B----4-:R-:W-:Y:S02]  /*0850*/  ISETP.NE.AND P1, PT, R14, 0x1, PT ;  /* 0x000000010e00780c */ /* 0x010fe40003f25270 */
[----:B------:R-:W-:Y:S02]  /*0860*/  ISETP.NE.AND P0, PT, R8, 0x1, PT ;  /* 0x000000010800780c */ /* 0x000fe40003f05270 */
[----:B------:R-:W-:Y:S01]  /*0870*/  IADD3 R9, PT, PT, R12, 0x1, RZ ;  /* 0x000000010c097810 */ /* 0x000fe20007ffe0ff */
[----:B------:R-:W-:-:S04]  /*0880*/  @P2 IMAD.MOV R9, RZ, RZ, R12 ;  /* 0x000000ffff092224 */ /* 0x000fc800078e020c */
[----:B------:R-:W-:-:S04]  /*0890*/  VIADD R4, R9, 0x1 ;  /* 0x0000000109047836 */ /* 0x000fc80000000000 */
[----:B------:R-:W-:-:S05]  /*08a0*/  @P1 IADD3 R4, PT, PT, R9, RZ, RZ ;  /* 0x000000ff09041210 */ /* 0x000fca0007ffe0ff */
[----:B------:R-:W-:Y:S02]  /*08b0*/  VIADD R12, R4, 0x1 ;  /* 0x00000001040c7836 */ /* 0x000fe40000000000 */
[----:B------:R-:W-:Y:S01]  /*08c0*/  @P0 IMAD.MOV R12, RZ, RZ, R4 ;  /* 0x000000ffff0c0224 */ /* 0x000fe200078e0204 */
[----:B------:R-:W-:Y:S06]  /*08d0*/  BRA `(.L_x_1) ;  /* 0x0000000400f47947 */ /* 0x000fec0003800000 */
.L_x_5:
[----:B------:R-:W-:-:S13]  /*08e0*/  ISETP.NE.AND P0, PT, R11, R8, PT ;  /* 0x000000080b00720c */ /* 0x000fda0003f05270 */
[----:B------:R-:W-:Y:S05]  /*08f0*/  @P0 BRA `(.L_x_6) ;  /* 0x0000000000740947 */ /* 0x000fea0003800000 */
[C---:B------:R-:W-:Y:S01]  /*0900*/  IADD3 R13, PT, PT, R0.reuse, R9, RZ ;  /* 0x00000009000d7210 */ /* 0x040fe20007ffe0ff */
[----:B------:R-:W-:-:S04]  /*0910*/  VIADD R8, R0, 0xffffffff ;  /* 0xffffffff00087836 */ /* 0x000fc80000000000 */
[----:B------:R-:W-:-:S04]  /*0920*/  IMAD.WIDE.U32 R12, R13, 0x4, R4 ;  /* 0x000000040d0c7825 */ /* 0x000fc800078e0004 */
[----:B------:R-:W-:Y:S02]  /*0930*/  IMAD.WIDE.U32 R10, R8, 0x4, R4 ;  /* 0x00000004080a7825 */ /* 0x000fe400078e0004 */
[----:B------:R-:W2:Y:S02]  /*0940*/  LDG.E R12, desc[UR36][R12.64] ;  /* 0x000000240c0c7981 */ /* 0x000ea4000c1e1900 */
[----:B------:R-:W-:Y:S02]  /*0950*/  IMAD.IADD R15, R0, 0x1, -R9 ;  /* 0x00000001000f7824 */ /* 0x000fe400078e0a09 */
[----:B------:R-:W3:Y:S02]  /*0960*/  LDG.E R10, desc[UR36][R10.64] ;  /* 0x000000240a0a7981 */ /* 0x000ee4000c1e1900 */
[----:B------:R-:W-:Y:S01]  /*0970*/  IMAD.WIDE R14, R15, 0x4, R4 ;  /* 0x000000040f0e7825 */ /* 0x000fe200078e0204 */
[----:B------:R-:W-:-:S04]  /*0980*/  IADD3 R17, PT, PT, R8, R9, RZ ;  /* 0x0000000908117210 */ /* 0x000fc80007ffe0ff */
[----:B------:R-:W4:Y:S01]  /*0990*/  LDG.E R16, desc[UR36][R14.64] ;  /* 0x000000240e107981 */ /* 0x000f22000c1e1900 */
[----:B------:R-:W-:-:S03]  /*09a0*/  IMAD.WIDE.U32 R4, R17, 0x4, R4 ;  /* 0x0000000411047825 */ /* 0x000fc600078e0004 */
[----:B------:R-:W5:Y:S04]  /*09b0*/  LDG.E R9, desc[UR36][R14.64+-0x4] ;  /* 0xfffffc240e097981 */ /* 0x000f68000c1e1900 */
[----:B------:R-:W5:Y:S01]  /*09c0*/  LDG.E R4, desc[UR36][R4.64] ;  /* 0x0000002404047981 */ /* 0x000f62000c1e1900 */
[----:B------:R-:W-:Y:S01]  /*09d0*/  IMAD.MOV.U32 R8, RZ, RZ, 0x2 ;  /* 0x00000002ff087424 */ /* 0x000fe200078e00ff */
[----:B--2---:R-:W-:Y:S02]  /*09e0*/  ISETP.NE.AND P1, PT, R12, 0x1, PT ;  /* 0x000000010c00780c */ /* 0x004fe40003f25270 */
[----:B---3--:R-:W-:Y:S02]  /*09f0*/  ISETP.NE.AND P0, PT, R10, 0x1, PT ;  /* 0x000000010a00780c */ /* 0x008fe40003f05270 */
[----:B------:R-:W-:-:S02]  /*0a00*/  SEL R10, RZ, 0x1, P1 ;  /* 0x00000001ff0a7807 */ /* 0x000fc40000800000 */
[----:B----4-:R-:W-:-:S07]  /*0a10*/  ISETP.NE.AND P2, PT, R16, 0x1, PT ;  /* 0x000000011000780c */ /* 0x010fce0003f45270 */
[----:B------:R-:W-:Y:S02]  /*0a20*/  @P1 IMAD.MOV R8, RZ, RZ, 0x1 ;  /* 0x00000001ff081424 */ /* 0x000fe400078e02ff */
[----:B------:R-:W-:Y:S02]  /*0a30*/  @P0 IADD3 R8, PT, PT, R10, RZ, RZ ;  /* 0x000000ff0a080210 */ /* 0x000fe40007ffe0ff */
[----:B-----5:R-:W-:Y:S02]  /*0a40*/  ISETP.NE.AND P0, PT, R9, 0x1, PT ;  /* 0x000000010900780c */ /* 0x020fe40003f05270 */
[----:B------:R-:W-:Y:S01]  /*0a50*/  ISETP.NE.AND P1, PT, R4, 0x1, PT ;  /* 0x000000010400780c */ /* 0x000fe20003f25270 */
[----:B------:R-:W-:Y:S02]  /*0a60*/  VIADD R9, R8, 0x1 ;  /* 0x0000000108097836 */ /* 0x000fe40000000000 */
[----:B------:R-:W-:-:S05]  /*0a70*/  @P2 IMAD.MOV R9, RZ, RZ, R8 ;  /* 0x000000ffff092224 */ /* 0x000fca00078e0208 */
[----:B------:R-:W-:-:S03]  /*0a80*/  IADD3 R4, PT, PT, R9, 0x1, RZ ;  /* 0x0000000109047810 */ /* 0x000fc60007ffe0ff */
[----:B------:R-:W-:-:S04]  /*0a90*/  @P0 IMAD.MOV R4, RZ, RZ, R9 ;  /* 0x000000ffff040224 */ /* 0x000fc800078e0209 */
[C---:B------:R-:W-:Y:S01]  /*0aa0*/  VIADD R12, R4.reuse, 0x1 ;  /* 0x00000001040c7836 */ /* 0x040fe20000000000 */
[----:B------:R-:W-:Y:S01]  /*0ab0*/  @P1 IADD3 R12, PT, PT, R4, RZ, RZ ;  /* 0x000000ff040c1210 */ /* 0x000fe20007ffe0ff */
[----:B------:R-:W-:Y:S06]  /*0ac0*/  BRA `(.L_x_1) ;  /* 0x0000000400787947 */ /* 0x000fec0003800000 */
.L_x_6:
[----:B------:R-:W-:-:S04]  /*0ad0*/  ISETP.GE.U32.AND P0, PT, R0, R15, PT ;  /* 0x0000000f0000720c */ /* 0x000fc80003f06070 */
[----:B------:R-:W-:-:S13]  /*0ae0*/  ISETP.LT.OR P0, PT, R0, R13, P0 ;  /* 0x0000000d0000720c */ /* 0x000fda0000701670 */
[----:B------:R-:W-:Y:S05]  /*0af0*/  @P0 BRA `(.L_x_7) ;  /* 0x0000000000640947 */ /* 0x000fea0003800000 */
[----:B------:R-:W-:Y:S01]  /*0b00*/  VIADD R11, R0, 0xffffffff ;  /* 0xffffffff000b7836 */ /* 0x000fe20000000000 */
[----:B------:R-:W2:Y:S03]  /*0b10*/  LDG.E R8, desc[UR36][R2.64+0x4] ;  /* 0x0000042402087981 */ /* 0x000ea6000c1e1900 */
[----:B------:R-:W-:-:S04]  /*0b20*/  IMAD.WIDE.U32 R10, R11, 0x4, R4 ;  /* 0x000000040b0a7825 */ /* 0x000fc800078e0004 */
[----:B------:R-:W-:Y:S02]  /*0b30*/  IMAD.IADD R9, R0, 0x1, -R9 ;  /* 0x0000000100097824 */ /* 0x000fe400078e0a09 */
[----:B------:R-:W3:Y:S02]  /*0b40*/  LDG.E R10, desc[UR36][R10.64] ;  /* 0x000000240a0a7981 */ /* 0x000ee4000c1e1900 */
[----:B------:R-:W-:-:S05]  /*0b50*/  IMAD.WIDE R4, R9, 0x4, R4 ;  /* 0x0000000409047825 */ /* 0x000fca00078e0204 */
[----:B------:R-:W4:Y:S04]  /*0b60*/  LDG.E R12, desc[UR36][R4.64] ;  /* 0x00000024040c7981 */ /* 0x000f28000c1e1900 */
[----:B------:R-:W5:Y:S04]  /*0b70*/  LDG.E R13, desc[UR36][R4.64+0x4] ;  /* 0x00000424040d7981 */ /* 0x000f68000c1e1900 */
[----:B------:R-:W5:Y:S01]  /*0b80*/  LDG.E R14, desc[UR36][R4.64+-0x4] ;  /* 0xfffffc24040e7981 */ /* 0x000f62000c1e1900 */
[----:B------:R-:W-:Y:S02]  /*0b90*/  MOV R9, 0x2 ;  /* 0x0000000200097802 */ /* 0x000fe40000000f00 */
[----:B--2---:R-:W-:-:S02]  /*0ba0*/  ISETP.NE.AND P0, PT, R8, 0x1, PT ;  /* 0x000000010800780c */ /* 0x004fc40003f05270 */
[----:B---3--:R-:W-:-:S04]  /*0bb0*/  ISETP.NE.AND P1, PT, R10, 0x1, PT ;  /* 0x000000010a00780c */ /* 0x008fc80003f25270 */
[----:B------:R-:W-:Y:S02]  /*0bc0*/  SEL R8, RZ, 0x1, P1 ;  /* 0x00000001ff087807 */ /* 0x000fe40000800000 */
[----:B----4-:R-:W-:-:S07]  /*0bd0*/  ISETP.NE.AND P2, PT, R12, 0x1, PT ;  /* 0x000000010c00780c */ /* 0x010fce0003f45270 */
[----:B------:R-:W-:Y:S02]  /*0be0*/  @P1 IMAD.MOV R9, RZ, RZ, 0x1 ;  /* 0x00000001ff091424 */ /* 0x000fe400078e02ff */
[----:B------:R-:W-:Y:S01]  /*0bf0*/  @P0 IMAD.MOV R9, RZ, RZ, R8 ;  /* 0x000000ffff090224 */ /* 0x000fe200078e0208 */
[----:B-----5:R-:W-:Y:S02]  /*0c00*/  ISETP.NE.AND P0, PT, R13, 0x1, PT ;  /* 0x000000010d00780c */ /* 0x020fe40003f05270 */
        /* <DEDUP_REMOVED lines=8> */
.L_x_7:
[----:B------:R-:W-:-:S13]  /*0c90*/  ISETP.GE.AND P0, PT, R0, R9, PT ;  /* 0x000000090000720c */ /* 0x000fda0003f06270 */
[----:B------:R-:W-:Y:S05]  /*0ca0*/  @P0 BRA `(.L_x_8) ;  /* 0x00000000006c0947 */ /* 0x000fea0003800000 */
[C---:B------:R-:W-:Y:S01]  /*0cb0*/  IADD3 R8, PT, PT, R0.reuse, -0x1, RZ ;  /* 0xffffffff00087810 */ /* 0x040fe20007ffe0ff */
[----:B------:R-:W-:Y:S01]  /*0cc0*/  IMAD.IADD R13, R0, 0x1, R9 ;  /* 0x00000001000d7824 */ /* 0x000fe200078e0209 */
[----:B------:R-:W2:Y:S03]  /*0cd0*/  LDG.E R14, desc[UR36][R2.64+0x4] ;  /* 0x00000424020e7981 */ /* 0x000ea6000c1e1900 */
[----:B------:R-:W-:-:S06]  /*0ce0*/  IMAD.WIDE.U32 R10, R8, 0x4, R4 ;  /* 0x00000004080a7825 */ /* 0x000fcc00078e0004 */
[----:B------:R-:W3:Y:S01]  /*0cf0*/  LDG.E R10, desc[UR36][R10.64] ;  /* 0x000000240a0a7981 */ /* 0x000ee2000c1e1900 */
[----:B------:R-:W-:-:S04]  /*0d00*/  IMAD.WIDE.U32 R12, R13, 0x4, R4 ;  /* 0x000000040d0c7825 */ /* 0x000fc800078e0004 */
[----:B------:R-:W-:Y:S01]  /*0d10*/  IMAD.IADD R9, R8, 0x1, R9 ;  /* 0x0000000108097824 */ /* 0x000fe200078e0209 */
[----:B------:R-:W4:Y:S03]  /*0d20*/  LDG.E R15, desc[UR36][R12.64] ;  /* 0x000000240c0f7981 */ /* 0x000f26000c1e1900 */
[----:B------:R-:W-:Y:S01]  /*0d30*/  IMAD.WIDE.U32 R4, R9, 0x4, R4 ;  /* 0x0000000409047825 */ /* 0x000fe200078e0004 */
[----:B------:R-:W5:Y:S05]  /*0d40*/  LDG.E R8, desc[UR36][R12.64+0x4] ;  /* 0x000004240c087981 */ /* 0x000f6a000c1e1900 */
[----:B------:R-:W5:Y:S01]  /*0d50*/  LDG.E R4, desc[UR36][R4.64] ;  /* 0x0000002404047981 */ /* 0x000f62000c1e1900 */
[----:B------:R-:W-:Y:S01]  /*0d60*/  HFMA2 R9, -RZ, RZ, 0, 1.1920928955078125e-07 ;  /* 0x00000002ff097431 */ /* 0x000fe200000001ff */
        /* <DEDUP_REMOVED lines=15> */
.L_x_8:
[----:B------:R-:W-:Y:S01]  /*0e60*/  IADD3 R13, PT, PT, R0, -0x1, RZ ;  /* 0xffffffff000d7810 */ /* 0x000fe20007ffe0ff */
[----:B------:R-:W2:Y:S04]  /*0e70*/  LDG.E R14, desc[UR36][R2.64+0x4] ;  /* 0x00000424020e7981 */ /* 0x000ea8000c1e1900 */
[----:B------:R-:W-:-:S06]  /*0e80*/  IMAD.WIDE.U32 R12, R13, 0x4, R4 ;  /* 0x000000040d0c7825 */ /* 0x000fcc00078e0004 */
[----:B------:R-:W3:Y:S01]  /*0e90*/  LDG.E R12, desc[UR36][R12.64] ;  /* 0x000000240c0c7981 */ /* 0x000ee2000c1e1900 */
[----:B------:R-:W-:-:S04]  /*0ea0*/  IMAD.WIDE R10, R9, 0x4, R2 ;  /* 0x00000004090a7825 */ /* 0x000fc800078e0202 */
[----:B------:R-:W-:Y:S01]  /*0eb0*/  IMAD.IADD R9, R0, 0x1, -R9 ;  /* 0x0000000100097824 */ /* 0x000fe200078e0a09 */
[----:B------:R-:W4:Y:S03]  /*0ec0*/  LDG.E R15, desc[UR36][R10.64] ;  /* 0x000000240a0f7981 */ /* 0x000f26000c1e1900 */
[----:B------:R-:W-:Y:S01]  /*0ed0*/  IMAD.WIDE R4, R9, 0x4, R4 ;  /* 0x0000000409047825 */ /* 0x000fe200078e0204 */
[----:B------:R-:W5:Y:S04]  /*0ee0*/  LDG.E R19, desc[UR36][R10.64+0x4] ;  /* 0x000004240a137981 */ /* 0x000f68000c1e1900 */
[----:B------:R-:W5:Y:S04]  /*0ef0*/  LDG.E R16, desc[UR36][R4.64] ;  /* 0x0000002404107981 */ /* 0x000f68000c1e1900 */
[----:B------:R-:W5:Y:S04]  /*0f00*/  LDG.E R17, desc[UR36][R4.64+-0x4] ;  /* 0xfffffc2404117981 */ /* 0x000f68000c1e1900 */
[----:B------:R0:W5:Y:S04]  /*0f10*/  LDG.E R18, desc[UR36][R4.64+0x4] ;  /* 0x0000042404127981 */ /* 0x000168000c1e1900 */
[----:B------:R-:W5:Y:S01]  /*0f20*/  LDG.E R8, desc[UR36][R10.64+-0x4] ;  /* 0xfffffc240a087981 */ /* 0x000f62000c1e1900 */
[----:B------:R-:W-:Y:S01]  /*0f30*/  IMAD.MOV.U32 R9, RZ, RZ, 0x2 ;  /* 0x00000002ff097424 */ /* 0x000fe200078e00ff */
[----:B--2---:R-:W-:-:S02]  /*0f40*/  ISETP.NE.AND P0, PT, R14, 0x1, PT ;  /* 0x000000010e00780c */ /* 0x004fc40003f05270 */
[----:B---3--:R-:W-:-:S04]  /*0f50*/  ISETP.NE.AND P1, PT, R12, 0x1, PT ;  /* 0x000000010c00780c */ /* 0x008fc80003f25270 */
[----:B------:R-:W-:Y:S02]  /*0f60*/  SEL R12, RZ, 0x1, P1 ;  /* 0x00000001ff0c7807 */ /* 0x000fe40000800000 */
[----:B----4-:R-:W-:-:S07]  /*0f70*/  ISETP.NE.AND P2, PT, R15, 0x1, PT ;  /* 0x000000010f00780c */ /* 0x010fce0003f45270 */
[----:B------:R-:W-:Y:S01]  /*0f80*/  @P1 IADD3 R9, PT, PT, RZ, 0x1, RZ ;  /* 0x00000001ff091810 */ /* 0x000fe20007ffe0ff */
[----:B------:R-:W-:Y:S01]  /*0f90*/  @P0 IMAD.MOV R9, RZ, RZ, R12 ;  /* 0x000000ffff090224 */ /* 0x000fe200078e020c */
[----:B-----5:R-:W-:-:S03]  /*0fa0*/  ISETP.NE.AND P0, PT, R16, 0x1, PT ;  /* 0x000000011000780c */ /* 0x020fc60003f05270 */
[C---:B0-----:R-:W-:Y:S01]  /*0fb0*/  VIADD R4, R9.reuse, 0x1 ;  /* 0x0000000109047836 */ /* 0x041fe20000000000 */
[----:B------:R-:W-:Y:S02]  /*0fc0*/  @P2 IADD3 R4, PT, PT, R9, RZ, RZ ;  /* 0x000000ff09042210 */ /* 0x000fe40007ffe0ff */
[----:B------:R-:W-:-:S03]  /*0fd0*/  ISETP.NE.AND P1, PT, R17, 0x1, PT ;  /* 0x000000011100780c */ /* 0x000fc60003f25270 */
[----:B------:R-:W-:-:S04]  /*0fe0*/  VIADD R5, R4, 0x1 ;  /* 0x0000000104057836 */ /* 0x000fc80000000000 */
[----:B------:R-:W-:Y:S01]  /*0ff0*/  @P0 IMAD.MOV R5, RZ, RZ, R4 ;  /* 0x000000ffff050224 */ /* 0x000fe200078e0204 */
[----:B------:R-:W-:-:S04]  /*1000*/  ISETP.NE.AND P0, PT, R18, 0x1, PT ;  /* 0x000000011200780c */ /* 0x000fc80003f05270 */
[----:B------:R-:W-:Y:S01]  /*1010*/  IADD3 R4, PT, PT, R5, 0x1, RZ ;  /* 0x0000000105047810 */ /* 0x000fe20007ffe0ff */
[----:B------:R-:W-:Y:S01]  /*1020*/  @P1 IMAD.MOV R4, RZ, RZ, R5 ;  /* 0x000000ffff041224 */ /* 0x000fe200078e0205 */
[----:B------:R-:W-:-:S03]  /*1030*/  ISETP.NE.AND P1, PT, R19, 0x1, PT ;  /* 0x000000011300780c */ /* 0x000fc60003f25270 */
[----:B------:R-:W-:-:S04]  /*1040*/  VIADD R5, R4, 0x1 ;  /* 0x0000000104057836 */ /* 0x000fc80000000000 */
[----:B------:R-:W-:Y:S02]  /*1050*/  @P0 IADD3 R5, PT, PT, R4, RZ, RZ ;  /* 0x000000ff04050210 */ /* 0x000fe40007ffe0ff */
[----:B------:R-:W-:-:S03]  /*1060*/  ISETP.NE.AND P0, PT, R8, 0x1, PT ;  /* 0x000000010800780c */ /* 0x000fc60003f05270 */
[----:B------:R-:W-:Y:S02]  /*1070*/  VIADD R4, R5, 0x1 ;  /* 0x0000000105047836 */ /* 0x000fe40000000000 */
[----:B------:R-:W-:-:S05]  /*1080*/  @P1 IMAD.MOV R4, RZ, RZ, R5 ;  /* 0x000000ffff041224 */ /* 0x000fca00078e0205 */
[----:B------:R-:W-:-:S03]  /*1090*/  IADD3 R12, PT, PT, R4, 0x1, RZ ;  /* 0x00000001040c7810 */ /* 0x000fc60007ffe0ff */
[----:B------:R-:W-:-:S07]  /*10a0*/  @P0 IMAD.MOV R12, RZ, RZ, R4 ;  /* 0x000000ffff0c0224 */ /* 0x000fce00078e0204 */
.L_x_1:
[----:B------:R-:W-:Y:S05]  /*10b0*/  BSYNC.RECONVERGENT B0 ;  /* 0x0000000000007941 */ /* 0x000fea0003800200 */
.L_x_0:
[----:B------:R-:W2:Y:S01]  /*10c0*/  LDG.E R2, desc[UR36][R2.64] ;  /* 0x0000002402027981 */ /* 0x000ea2000c1e1900 */
[----:B------:R-:W-:-:S05]  /*10d0*/  VIADD R4, R12, 0xfffffffc ;  /* 0xfffffffc0c047836 */ /* 0x000fca0000000000 */
[----:B------:R-:W-:-:S04]  /*10e0*/  ISETP.GT.U32.AND P0, PT, R4, -0x3, PT ;  /* 0xfffffffd0400780c */ /* 0x000fc80003f04070 */
[----:B--2---:R-:W-:-:S13]  /*10f0*/  ISETP.NE.OR P0, PT, R2, 0x1, P0 ;  /* 0x000000010200780c */ /* 0x004fda0000705670 */
[----:B------:R-:W-:Y:S05]  /*1100*/  @P0 BRA `(.L_x_9) ;  /* 0x0000000000300947 */ /* 0x000fea0003800000 */
[----:B------:R-:W0:Y:S01]  /*1110*/  LDC.64 R2, c[0x0][0x388] ;  /* 0x0000e200ff027b82 */ /* 0x000e220000000a00 */
[----:B------:R-:W-:Y:S01]  /*1120*/  MOV R8, 0x0 ;  /* 0x0000000000087802 */ /* 0x000fe20000000f00 */
[----:B------:R1:W-:Y:S01]  /*1130*/  STL [R1], R0 ;  /* 0x0000000001007387 */ /* 0x0003e20000100800 */
[----:B------:R-:W2:Y:S05]  /*1140*/  LDCU.64 UR4, c[0x4][0x8] ;  /* 0x01000100ff0477ac */ /* 0x000eaa0008000a00 */
[----:B------:R-:W3:Y:S01]  /*1150*/  LDC.64 R8, c[0x4][R8] ;  /* 0x0100000008087b82 */ /* 0x000ee20000000a00 */
[----:B--2---:R-:W-:Y:S01]  /*1160*/  MOV R4, UR4 ;  /* 0x0000000400047c02 */ /* 0x004fe20008000f00 */
[----:B------:R-:W-:-:S02]  /*1170*/  IMAD.U32 R5, RZ, RZ, UR5 ;  /* 0x00000005ff057e24 */ /* 0x000fc4000f8e00ff */
[----:B0-----:R-:W-:-:S05]  /*1180*/  IMAD.WIDE.U32 R2, R0, 0x4, R2 ;  /* 0x0000000400027825 */ /* 0x001fca00078e0002 */
[----:B------:R1:W-:Y:S02]  /*1190*/  STG.E desc[UR36][R2.64], RZ ;  /* 0x000000ff02007986 */ /* 0x0003e4000c101924 */
[----:B------:R-:W-:-:S07]  /*11a0*/  LEPC R20, `(.L_x_10) ;  /* 0x000000001014794e */ /* 0x000fce0000000000 */
[----:B-1-3--:R-:W-:Y:S05]  /*11b0*/  CALL.ABS.NOINC R8 ;  /* 0x0000000008007343 */ /* 0x00afea0003c00000 */
.L_x_10:
[----:B------:R-:W-:Y:S05]  /*11c0*/  BRA `(.L_x_11) ;  /* 0x00000000003c7947 */ /* 0x000fea0003800000 */
.L_x_9:
[----:B------:R-:W-:-:S04]  /*11d0*/  ISETP.NE.AND P0, PT, R12, 0x3, PT ;  /* 0x000000030c00780c */ /* 0x000fc80003f05270 */
[----:B------:R-:W-:-:S13]  /*11e0*/  ISETP.NE.OR P0, PT, R2, RZ, P0 ;  /* 0x000000ff0200720c */ /* 0x000fda0000705670 */
[----:B------:R-:W-:Y:S05]  /*11f0*/  @P0 BRA `(.L_x_11) ;  /* 0x0000000000300947 */ /* 0x000fea0003800000 */
[----:B------:R-:W0:Y:S01]  /*1200*/  LDC.64 R8, c[0x0][0x388] ;  /* 0x0000e200ff087b82 */ /* 0x000e220000000a00 */
[----:B------:R-:W-:Y:S01]  /*1210*/  IMAD.MOV.U32 R2, RZ, RZ, 0x1 ;  /* 0x00000001ff027424 */ /* 0x000fe200078e00ff */
[----:B------:R-:W-:Y:S01]  /*1220*/  MOV R3, 0x0 ;  /* 0x0000000000037802 */ /* 0x000fe20000000f00 */
[----:B------:R1:W-:Y:S01]  /*1230*/  STL [R1], R0 ;  /* 0x0000000001007387 */ /* 0x0003e20000100800 */
[----:B------:R-:W2:Y:S04]  /*1240*/  LDCU.64 UR4, c[0x4][0x10] ;  /* 0x01000200ff0477ac */ /* 0x000ea80008000a00 */
[----:B------:R1:W3:Y:S01]  /*1250*/  LDC.64 R10, c[0x4][R3] ;  /* 0x01000000030a7b82 */ /* 0x0002e20000000a00 */
[----:B--2---:R-:W-:Y:S01]  /*1260*/  MOV R4, UR4 ;  /* 0x0000000400047c02 */ /* 0x004fe20008000f00 */
[----:B------:R-:W-:-:S02]  /*1270*/  IMAD.U32 R5, RZ, RZ, UR5 ;  /* 0x00000005ff057e24 */ /* 0x000fc4000f8e00ff */
[----:B0-----:R-:W-:-:S05]  /*1280*/  IMAD.WIDE.U32 R8, R0, 0x4, R8 ;  /* 0x0000000400087825 */ /* 0x001fca00078e0008 */
[----:B------:R1:W-:Y:S02]  /*1290*/  STG.E desc[UR36][R8.64], R2 ;  /* 0x0000000208007986 */ /* 0x0003e4000c101924 */
[----:B------:R-:W-:-:S07]  /*12a0*/  LEPC R20, `(.L_x_11) ;  /* 0x000000001014794e */ /* 0x000fce0000000000 */
[----:B-1-3--:R-:W-:Y:S05]  /*12b0*/  CALL.ABS.NOINC R10 ;  /* 0x000000000a007343 */ /* 0x00afea0003c00000 */
.L_x_11:
[----:B------:R-:W-:Y:S05]  /*12c0*/  WARPSYNC.ALL ;  /* 0x0000000000007948 */ /* 0x000fea0003800000 */
[----:B------:R-:W-:Y:S06]  /*12d0*/  BAR.SYNC.DEFER_BLOCKING 0x0 ;  /* 0x0000000000007b1d */ /* 0x000fec0000010000 */
[----:B------:R-:W-:Y:S05]  /*12e0*/  EXIT ;  /* 0x000000000000794d */ /* 0x000fea0003800000 */
.L_x_12:
[----:B------:R-:W-:-:S00]  /*12f0*/  BRA `(.L_x_12) ;  /* 0xfffffffc00fc7947 */ /* 0x000fc0000383ffff */
[----:B------:R-:W-:-:S00]  /*1300*/  NOP ;  /* 0x0000000000007918 */ /* 0x000fc00000000000 */
[----:B------:R-:W-:-:S00]  /*1310*/  NOP ;  /* 0x0000000000007918 */ /* 0x000fc00000000000 */
[----:B------:R-:W-:-:S00]  /*1320*/  NOP ;  /* 0x0000000000007918 */ /* 0x000fc00000000000 */
[----:B------:R-:W-:-:S00]  /*1330*/  NOP ;  /* 0x0000000000007918 */ /* 0x000fc00000000000 */
[----:B------:R-:W-:-:S00]  /*1340*/  NOP ;  /* 0x0000000000007918 */ /* 0x000fc00000000000 */
[----:B------:R-:W-:-:S00]  /*1350*/  NOP ;  /* 0x0000000000007918 */ /* 0x000fc00000000000 */
[----:B------:R-:W-:-:S00]  /*1360*/  NOP ;  /* 0x0000000000007918 */ /* 0x000fc00000000000 */
[----:B------:R-:W-:-:S00]  /*1370*/  NOP ;  /* 0x0000000000007918 */ /* 0x000fc00000000000 */
.L_x_13:


//--------------------- .nv.global.init           --------------------------
	.section	.nv.global.init,"aw",@progbits
.nv.global.init:
	.type		$str$1,@object
	.size		$str$1,($str - $str$1)
$str$1:
        /*0000*/ 	.byte	0x43, 0x65, 0x6c, 0x75, 0x6c, 0x61, 0x20, 0x25, 0x64, 0x20, 0x70, 0x61, 0x73, 0x61, 0x20, 0x61
        /*0010*/ 	.byte	0x20, 0x65, 0x73, 0x74, 0x61, 0x72, 0x20, 0x76, 0x69, 0x76, 0x61, 0x0a, 0x00
	.type		$str,@object
	.size		$str,(.L_0 - $str)
$str:
        /*001d*/ 	.byte	0x43, 0x65, 0x6c, 0x75, 0x6c, 0x61, 0x20, 0x25, 0x64, 0x20, 0x70, 0x61, 0x73, 0x61, 0x20, 0x61
        /*002d*/ 	.byte	0x20, 0x65, 0x73, 0x74, 0x61, 0x72, 0x20, 0x6d, 0x75, 0x65, 0x72, 0x74, 0x61, 0x0a, 0x00
.L_0:


//--------------------- .nv.shared.reserved.0     --------------------------
	.section	.nv.shared.reserved.0,"aw",@nobits
	.weak		__nv_reservedSMEM_offset_0_alias
	.size		__nv_reservedSMEM_offset_0_alias, 0, 64
	.other		__nv_reservedSMEM_offset_0_alias,@"STO_CUDA_RESERVED_SHARED STV_DEFAULT"
__nv_reservedSMEM_offset_0_alias:
	.zero		0
	.zero		64


//--------------------- .nv.constant0._Z13llamadaCelulaPiS_i --------------------------
	.section	.nv.constant0._Z13llamadaCelulaPiS_i,"a",@progbits
	.sectionflags	@""
	.align	4
.nv.constant0._Z13llamadaCelulaPiS_i:
	.zero		916


//--------------------- SYMBOLS --------------------------

	.type		.nv.reservedSmem.offset0,@object
	.size		.nv.reservedSmem.offset0,0x4
	.type		vprintf,@function
